//
// Generated by NVIDIA NVVM Compiler
//
// Compiler Build ID: CL-36424714
// Cuda compilation tools, release 13.0, V13.0.88
// Based on NVVM 20.0.0
//

.version 9.0
.target sm_100
.address_size 64

	// .globl	_Z16convoImageKernelPhiiPiiS0_

.visible .entry _Z16convoImageKernelPhiiPiiS0_(
	.param .u64 .ptr .align 1 _Z16convoImageKernelPhiiPiiS0__param_0,
	.param .u32 _Z16convoImageKernelPhiiPiiS0__param_1,
	.param .u32 _Z16convoImageKernelPhiiPiiS0__param_2,
	.param .u64 .ptr .align 1 _Z16convoImageKernelPhiiPiiS0__param_3,
	.param .u32 _Z16convoImageKernelPhiiPiiS0__param_4,
	.param .u64 .ptr .align 1 _Z16convoImageKernelPhiiPiiS0__param_5
)
{
	.reg .pred 	%p<13>;
	.reg .b32 	%r<180>;
	.reg .b64 	%rd<57>;

	ld.param.u64 	%rd4, [_Z16convoImageKernelPhiiPiiS0__param_0];
	ld.param.u32 	%r37, [_Z16convoImageKernelPhiiPiiS0__param_1];
	ld.param.u32 	%r40, [_Z16convoImageKernelPhiiPiiS0__param_2];
	ld.param.u64 	%rd5, [_Z16convoImageKernelPhiiPiiS0__param_3];
	ld.param.u32 	%r39, [_Z16convoImageKernelPhiiPiiS0__param_4];
	ld.param.u64 	%rd3, [_Z16convoImageKernelPhiiPiiS0__param_5];
	cvta.to.global.u64 	%rd1, %rd4;
	cvta.to.global.u64 	%rd2, %rd5;
	mov.u32 	%r41, %ctaid.y;
	mov.u32 	%r42, %ntid.y;
	mov.u32 	%r43, %tid.y;
	mad.lo.s32 	%r44, %r41, %r42, %r43;
	mov.u32 	%r45, %ctaid.x;
	mov.u32 	%r46, %ntid.x;
	mov.u32 	%r47, %tid.x;
	mad.lo.s32 	%r2, %r45, %r46, %r47;
	setp.ge.s32 	%p1, %r2, %r37;
	setp.ge.s32 	%p2, %r44, %r40;
	or.pred  	%p3, %p1, %p2;
	@%p3 bra 	$L__BB0_16;
	setp.lt.s32 	%p4, %r39, 1;
	mov.b32 	%r178, 0;
	@%p4 bra 	$L__BB0_15;
	shr.u32 	%r50, %r39, 1;
	sub.s32 	%r3, %r44, %r50;
	sub.s32 	%r4, %r2, %r50;
	add.s32 	%r5, %r40, -1;
	add.s32 	%r6, %r37, -1;
	and.b32  	%r7, %r39, 7;
	add.s32 	%r8, %r7, -1;
	and.b32  	%r9, %r39, 3;
	and.b32  	%r10, %r39, 2147483640;
	and.b32  	%r11, %r39, 1;
	mov.b32 	%r165, 0;
	mov.u32 	%r178, %r165;
$L__BB0_3:
	setp.lt.u32 	%p5, %r39, 8;
	mul.lo.s32 	%r14, %r165, %r39;
	add.s32 	%r53, %r3, %r165;
	max.s32 	%r54, %r53, 0;
	min.s32 	%r55, %r54, %r5;
	mul.lo.s32 	%r15, %r55, %r37;
	mov.b32 	%r173, 0;
	@%p5 bra 	$L__BB0_6;
	mov.b32 	%r167, 0;
$L__BB0_5:
	.pragma "nounroll";
	add.s32 	%r57, %r167, %r14;
	mul.wide.u32 	%rd6, %r57, 4;
	add.s64 	%rd7, %rd2, %rd6;
	ld.global.u32 	%r58, [%rd7];
	add.s32 	%r59, %r4, %r167;
	max.s32 	%r60, %r59, 0;
	min.s32 	%r61, %r60, %r6;
	add.s32 	%r62, %r61, %r15;
	cvt.s64.s32 	%rd8, %r62;
	add.s64 	%rd9, %rd1, %rd8;
	ld.global.u8 	%r63, [%rd9];
	mad.lo.s32 	%r64, %r58, %r63, %r178;
	ld.global.u32 	%r65, [%rd7+4];
	add.s32 	%r66, %r59, 1;
	max.s32 	%r67, %r66, 0;
	min.s32 	%r68, %r67, %r6;
	add.s32 	%r69, %r68, %r15;
	cvt.s64.s32 	%rd10, %r69;
	add.s64 	%rd11, %rd1, %rd10;
	ld.global.u8 	%r70, [%rd11];
	mad.lo.s32 	%r71, %r65, %r70, %r64;
	ld.global.u32 	%r72, [%rd7+8];
	add.s32 	%r73, %r59, 2;
	max.s32 	%r74, %r73, 0;
	min.s32 	%r75, %r74, %r6;
	add.s32 	%r76, %r75, %r15;
	cvt.s64.s32 	%rd12, %r76;
	add.s64 	%rd13, %rd1, %rd12;
	ld.global.u8 	%r77, [%rd13];
	mad.lo.s32 	%r78, %r72, %r77, %r71;
	ld.global.u32 	%r79, [%rd7+12];
	add.s32 	%r80, %r59, 3;
	max.s32 	%r81, %r80, 0;
	min.s32 	%r82, %r81, %r6;
	add.s32 	%r83, %r82, %r15;
	cvt.s64.s32 	%rd14, %r83;
	add.s64 	%rd15, %rd1, %rd14;
	ld.global.u8 	%r84, [%rd15];
	mad.lo.s32 	%r85, %r79, %r84, %r78;
	ld.global.u32 	%r86, [%rd7+16];
	add.s32 	%r87, %r59, 4;
	max.s32 	%r88, %r87, 0;
	min.s32 	%r89, %r88, %r6;
	add.s32 	%r90, %r89, %r15;
	cvt.s64.s32 	%rd16, %r90;
	add.s64 	%rd17, %rd1, %rd16;
	ld.global.u8 	%r91, [%rd17];
	mad.lo.s32 	%r92, %r86, %r91, %r85;
	ld.global.u32 	%r93, [%rd7+20];
	add.s32 	%r94, %r59, 5;
	max.s32 	%r95, %r94, 0;
	min.s32 	%r96, %r95, %r6;
	add.s32 	%r97, %r96, %r15;
	cvt.s64.s32 	%rd18, %r97;
	add.s64 	%rd19, %rd1, %rd18;
	ld.global.u8 	%r98, [%rd19];
	mad.lo.s32 	%r99, %r93, %r98, %r92;
	ld.global.u32 	%r100, [%rd7+24];
	add.s32 	%r101, %r59, 6;
	max.s32 	%r102, %r101, 0;
	min.s32 	%r103, %r102, %r6;
	add.s32 	%r104, %r103, %r15;
	cvt.s64.s32 	%rd20, %r104;
	add.s64 	%rd21, %rd1, %rd20;
	ld.global.u8 	%r105, [%rd21];
	mad.lo.s32 	%r106, %r100, %r105, %r99;
	ld.global.u32 	%r107, [%rd7+28];
	add.s32 	%r108, %r59, 7;
	max.s32 	%r109, %r108, 0;
	min.s32 	%r110, %r109, %r6;
	add.s32 	%r111, %r110, %r15;
	cvt.s64.s32 	%rd22, %r111;
	add.s64 	%rd23, %rd1, %rd22;
	ld.global.u8 	%r112, [%rd23];
	mad.lo.s32 	%r178, %r107, %r112, %r106;
	add.s32 	%r167, %r167, 8;
	setp.ne.s32 	%p6, %r167, %r10;
	mov.u32 	%r173, %r10;
	@%p6 bra 	$L__BB0_5;
$L__BB0_6:
	setp.eq.s32 	%p7, %r7, 0;
	@%p7 bra 	$L__BB0_14;
	setp.lt.u32 	%p8, %r8, 3;
	@%p8 bra 	$L__BB0_9;
	add.s32 	%r114, %r173, %r14;
	mul.wide.u32 	%rd24, %r114, 4;
	add.s64 	%rd25, %rd2, %rd24;
	ld.global.u32 	%r115, [%rd25];
	add.s32 	%r116, %r4, %r173;
	max.s32 	%r117, %r116, 0;
	min.s32 	%r118, %r117, %r6;
	add.s32 	%r119, %r118, %r15;
	cvt.s64.s32 	%rd26, %r119;
	add.s64 	%rd27, %rd1, %rd26;
	ld.global.u8 	%r120, [%rd27];
	mad.lo.s32 	%r121, %r115, %r120, %r178;
	cvt.u64.u32 	%rd28, %r14;
	cvt.u64.u32 	%rd29, %r173;
	add.s64 	%rd30, %rd29, %rd28;
	shl.b64 	%rd31, %rd30, 2;
	add.s64 	%rd32, %rd2, %rd31;
	ld.global.u32 	%r122, [%rd32+4];
	add.s32 	%r123, %r116, 1;
	max.s32 	%r124, %r123, 0;
	min.s32 	%r125, %r124, %r6;
	add.s32 	%r126, %r125, %r15;
	cvt.s64.s32 	%rd33, %r126;
	add.s64 	%rd34, %rd1, %rd33;
	ld.global.u8 	%r127, [%rd34];
	mad.lo.s32 	%r128, %r122, %r127, %r121;
	ld.global.u32 	%r129, [%rd32+8];
	add.s32 	%r130, %r116, 2;
	max.s32 	%r131, %r130, 0;
	min.s32 	%r132, %r131, %r6;
	add.s32 	%r133, %r132, %r15;
	cvt.s64.s32 	%rd35, %r133;
	add.s64 	%rd36, %rd1, %rd35;
	ld.global.u8 	%r134, [%rd36];
	mad.lo.s32 	%r135, %r129, %r134, %r128;
	ld.global.u32 	%r136, [%rd32+12];
	add.s32 	%r137, %r116, 3;
	max.s32 	%r138, %r137, 0;
	min.s32 	%r139, %r138, %r6;
	add.s32 	%r140, %r139, %r15;
	cvt.s64.s32 	%rd37, %r140;
	add.s64 	%rd38, %rd1, %rd37;
	ld.global.u8 	%r141, [%rd38];
	mad.lo.s32 	%r178, %r136, %r141, %r135;
	add.s32 	%r173, %r173, 4;
$L__BB0_9:
	setp.eq.s32 	%p9, %r9, 0;
	@%p9 bra 	$L__BB0_14;
	setp.eq.s32 	%p10, %r9, 1;
	@%p10 bra 	$L__BB0_12;
	add.s32 	%r143, %r173, %r14;
	mul.wide.u32 	%rd39, %r143, 4;
	add.s64 	%rd40, %rd2, %rd39;
	ld.global.u32 	%r144, [%rd40];
	add.s32 	%r145, %r4, %r173;
	max.s32 	%r146, %r145, 0;
	min.s32 	%r147, %r146, %r6;
	add.s32 	%r148, %r147, %r15;
	cvt.s64.s32 	%rd41, %r148;
	add.s64 	%rd42, %rd1, %rd41;
	ld.global.u8 	%r149, [%rd42];
	mad.lo.s32 	%r150, %r144, %r149, %r178;
	cvt.u64.u32 	%rd43, %r14;
	cvt.u64.u32 	%rd44, %r173;
	add.s64 	%rd45, %rd44, %rd43;
	shl.b64 	%rd46, %rd45, 2;
	add.s64 	%rd47, %rd2, %rd46;
	ld.global.u32 	%r151, [%rd47+4];
	add.s32 	%r152, %r145, 1;
	max.s32 	%r153, %r152, 0;
	min.s32 	%r154, %r153, %r6;
	add.s32 	%r155, %r154, %r15;
	cvt.s64.s32 	%rd48, %r155;
	add.s64 	%rd49, %rd1, %rd48;
	ld.global.u8 	%r156, [%rd49];
	mad.lo.s32 	%r178, %r151, %r156, %r150;
	add.s32 	%r173, %r173, 2;
$L__BB0_12:
	setp.eq.s32 	%p11, %r11, 0;
	@%p11 bra 	$L__BB0_14;
	add.s32 	%r157, %r173, %r14;
	mul.wide.u32 	%rd50, %r157, 4;
	add.s64 	%rd51, %rd2, %rd50;
	ld.global.u32 	%r158, [%rd51];
	add.s32 	%r159, %r4, %r173;
	max.s32 	%r160, %r159, 0;
	min.s32 	%r161, %r160, %r6;
	add.s32 	%r162, %r161, %r15;
	cvt.s64.s32 	%rd52, %r162;
	add.s64 	%rd53, %rd1, %rd52;
	ld.global.u8 	%r163, [%rd53];
	mad.lo.s32 	%r178, %r158, %r163, %r178;
$L__BB0_14:
	add.s32 	%r165, %r165, 1;
	setp.ne.s32 	%p12, %r165, %r39;
	@%p12 bra 	$L__BB0_3;
$L__BB0_15:
	mad.lo.s32 	%r164, %r37, %r44, %r2;
	cvta.to.global.u64 	%rd54, %rd3;
	mul.wide.s32 	%rd55, %r164, 4;
	add.s64 	%rd56, %rd54, %rd55;
	st.global.u32 	[%rd56], %r178;
$L__BB0_16:
	ret;

}
	// .globl	_Z16energyCalcKernelPiS_iiS_
.visible .entry _Z16energyCalcKernelPiS_iiS_(
	.param .u64 .ptr .align 1 _Z16energyCalcKernelPiS_iiS__param_0,
	.param .u64 .ptr .align 1 _Z16energyCalcKernelPiS_iiS__param_1,
	.param .u32 _Z16energyCalcKernelPiS_iiS__param_2,
	.param .u32 _Z16energyCalcKernelPiS_iiS__param_3,
	.param .u64 .ptr .align 1 _Z16energyCalcKernelPiS_iiS__param_4
)
{
	.reg .pred 	%p<4>;
	.reg .b32 	%r<19>;
	.reg .b64 	%rd<11>;

	ld.param.u64 	%rd1, [_Z16energyCalcKernelPiS_iiS__param_0];
	ld.param.u64 	%rd2, [_Z16energyCalcKernelPiS_iiS__param_1];
	ld.param.u32 	%r3, [_Z16energyCalcKernelPiS_iiS__param_2];
	ld.param.u32 	%r4, [_Z16energyCalcKernelPiS_iiS__param_3];
	ld.param.u64 	%rd3, [_Z16energyCalcKernelPiS_iiS__param_4];
	mov.u32 	%r6, %ctaid.y;
	mov.u32 	%r7, %ntid.y;
	mov.u32 	%r8, %tid.y;
	mad.lo.s32 	%r9, %r6, %r7, %r8;
	mov.u32 	%r10, %ctaid.x;
	mov.u32 	%r11, %ntid.x;
	mov.u32 	%r12, %tid.x;
	mad.lo.s32 	%r2, %r10, %r11, %r12;
	setp.ge.s32 	%p1, %r2, %r3;
	setp.ge.s32 	%p2, %r9, %r4;
	or.pred  	%p3, %p1, %p2;
	@%p3 bra 	$L__BB1_2;
	cvta.to.global.u64 	%rd4, %rd1;
	cvta.to.global.u64 	%rd5, %rd2;
	cvta.to.global.u64 	%rd6, %rd3;
	mad.lo.s32 	%r13, %r3, %r9, %r2;
	mul.wide.s32 	%rd7, %r13, 4;
	add.s64 	%rd8, %rd4, %rd7;
	ld.global.u32 	%r14, [%rd8];
	abs.s32 	%r15, %r14;
	add.s64 	%rd9, %rd5, %rd7;
	ld.global.u32 	%r16, [%rd9];
	abs.s32 	%r17, %r16;
	add.s32 	%r18, %r17, %r15;
	add.s64 	%rd10, %rd6, %rd7;
	st.global.u32 	[%rd10], %r18;
$L__BB1_2:
	ret;

}
	// .globl	_Z21convertRgb2GrayKernelPhiiS_
.visible .entry _Z21convertRgb2GrayKernelPhiiS_(
	.param .u64 .ptr .align 1 _Z21convertRgb2GrayKernelPhiiS__param_0,
	.param .u32 _Z21convertRgb2GrayKernelPhiiS__param_1,
	.param .u32 _Z21convertRgb2GrayKernelPhiiS__param_2,
	.param .u64 .ptr .align 1 _Z21convertRgb2GrayKernelPhiiS__param_3
)
{
	.reg .pred 	%p<4>;
	.reg .b16 	%rs<4>;
	.reg .b32 	%r<16>;
	.reg .b32 	%f<7>;
	.reg .b64 	%rd<9>;

	ld.param.u64 	%rd1, [_Z21convertRgb2GrayKernelPhiiS__param_0];
	ld.param.u32 	%r3, [_Z21convertRgb2GrayKernelPhiiS__param_1];
	ld.param.u32 	%r4, [_Z21convertRgb2GrayKernelPhiiS__param_2];
	ld.param.u64 	%rd2, [_Z21convertRgb2GrayKernelPhiiS__param_3];
	mov.u32 	%r6, %ctaid.y;
	mov.u32 	%r7, %ntid.y;
	mov.u32 	%r8, %tid.y;
	mad.lo.s32 	%r9, %r6, %r7, %r8;
	mov.u32 	%r10, %ctaid.x;
	mov.u32 	%r11, %ntid.x;
	mov.u32 	%r12, %tid.x;
	mad.lo.s32 	%r2, %r10, %r11, %r12;
	setp.ge.s32 	%p1, %r2, %r3;
	setp.ge.s32 	%p2, %r9, %r4;
	or.pred  	%p3, %p1, %p2;
	@%p3 bra 	$L__BB2_2;
	cvta.to.global.u64 	%rd3, %rd1;
	cvta.to.global.u64 	%rd4, %rd2;
	mad.lo.s32 	%r13, %r3, %r9, %r2;
	mul.lo.s32 	%r14, %r13, 3;
	cvt.s64.s32 	%rd5, %r14;
	add.s64 	%rd6, %rd3, %rd5;
	ld.global.u8 	%rs1, [%rd6];
	ld.global.u8 	%rs2, [%rd6+1];
	ld.global.u8 	%rs3, [%rd6+2];
	cvt.rn.f32.u16 	%f1, %rs1;
	cvt.rn.f32.u16 	%f2, %rs2;
	mul.f32 	%f3, %f2, 0f3F1645A2;
	fma.rn.f32 	%f4, %f1, 0f3E991687, %f3;
	cvt.rn.f32.u16 	%f5, %rs3;
	fma.rn.f32 	%f6, %f5, 0f3DE978D5, %f4;
	cvt.rzi.u32.f32 	%r15, %f6;
	cvt.s64.s32 	%rd7, %r13;
	add.s64 	%rd8, %rd4, %rd7;
	st.global.u8 	[%rd8], %r15;
$L__BB2_2:
	ret;

}


// ===== COMPILED SASS (sm_100) =====

	.target	sm_100

	.elftype	@"ET_EXEC"


//--------------------- .note.nv.tkinfo           --------------------------
	.section	.note.nv.tkinfo,"",@"SHT_NOTE"
	.sectionflags	@"SHF_NOTE_NV_TKINFO"
	.tkinfo
        /*0018*/ 	.word	0x00000002
        /*0030*/ 	.string	""
        /*0030*/ 	.string	"ptxas"
        /*0030*/ 	.string	"Cuda compilation tools, release 13.0, V13.0.88"
        /*0030*/ 	.string	"Build cuda_13.0.r13.0/compiler.36424714_0"
        /*0030*/ 	.string	"-arch sm_100 -m 64 "



//--------------------- .note.nv.cuinfo           --------------------------
	.section	.note.nv.cuinfo,"",@"SHT_NOTE"
	.sectionflags	@"SHF_NOTE_NV_CUINFO"
        /*0018*/ 	.short	0x0002
        /*001a*/ 	.short	0x0064
        /*001c*/ 	.short	0x0082
	.zero		2


//--------------------- .nv.info                  --------------------------
	.section	.nv.info,"",@"SHT_CUDA_INFO"
	.align	4


	//----- nvinfo : EIATTR_REGCOUNT
	.align		4
        /*0000*/ 	.byte	0x04, 0x2f
        /*0002*/ 	.short	(.L_1 - .L_0)
	.align		4
.L_0:
        /*0004*/ 	.word	index@(_Z16convoImageKernelPhiiPiiS0_)
        /*0008*/ 	.word	0x00000020


	//----- nvinfo : EIATTR_FRAME_SIZE
	.align		4
.L_1:
        /*000c*/ 	.byte	0x04, 0x11
        /*000e*/ 	.short	(.L_3 - .L_2)
	.align		4
.L_2:
        /*0010*/ 	.word	index@(_Z16convoImageKernelPhiiPiiS0_)
        /*0014*/ 	.word	0x00000000


	//----- nvinfo : EIATTR_REGCOUNT
	.align		4
.L_3:
        /*0018*/ 	.byte	0x04, 0x2f
        /*001a*/ 	.short	(.L_5 - .L_4)
	.align		4
.L_4:
        /*001c*/ 	.word	index@(_Z16energyCalcKernelPiS_iiS_)
        /*0020*/ 	.word	0x0000000e


	//----- nvinfo : EIATTR_FRAME_SIZE
	.align		4
.L_5:
        /*0024*/ 	.byte	0x04, 0x11
        /*0026*/ 	.short	(.L_7 - .L_6)
	.align		4
.L_6:
        /*0028*/ 	.word	index@(_Z16energyCalcKernelPiS_iiS_)
        /*002c*/ 	.word	0x00000000


	//----- nvinfo : EIATTR_REGCOUNT
	.align		4
.L_7:
        /*0030*/ 	.byte	0x04, 0x2f
        /*0032*/ 	.short	(.L_9 - .L_8)
	.align		4
.L_8:
        /*0034*/ 	.word	index@(_Z21convertRgb2GrayKernelPhiiS_)
        /*0038*/ 	.word	0x0000000a


	//----- nvinfo : EIATTR_FRAME_SIZE
	.align		4
.L_9:
        /*003c*/ 	.byte	0x04, 0x11
        /*003e*/ 	.short	(.L_11 - .L_10)
	.align		4
.L_10:
        /*0040*/ 	.word	index@(_Z21convertRgb2GrayKernelPhiiS_)
        /*0044*/ 	.word	0x00000000


	//----- nvinfo : EIATTR_MIN_STACK_SIZE
	.align		4
.L_11:
        /*0048*/ 	.byte	0x04, 0x12
        /*004a*/ 	.short	(.L_13 - .L_12)
	.align		4
.L_12:
        /*004c*/ 	.word	index@(_Z21convertRgb2GrayKernelPhiiS_)
        /*0050*/ 	.word	0x00000000


	//----- nvinfo : EIATTR_MIN_STACK_SIZE
	.align		4
.L_13:
        /*0054*/ 	.byte	0x04, 0x12
        /*0056*/ 	.short	(.L_15 - .L_14)
	.align		4
.L_14:
        /*0058*/ 	.word	index@(_Z16energyCalcKernelPiS_iiS_)
        /*005c*/ 	.word	0x00000000


	//----- nvinfo : EIATTR_MIN_STACK_SIZE
	.align		4
.L_15:
        /*0060*/ 	.byte	0x04, 0x12
        /*0062*/ 	.short	(.L_17 - .L_16)
	.align		4
.L_16:
        /*0064*/ 	.word	index@(_Z16convoImageKernelPhiiPiiS0_)
        /*0068*/ 	.word	0x00000000
.L_17:


//--------------------- .nv.compat                --------------------------
	.section	.nv.compat,"",@"SHT_CUDA_COMPAT_INFO"
	.align	4
        /*0000*/ 	.byte	0x02, 0x09, 0x00, 0x00, 0x02, 0x02, 0x01, 0x00, 0x02, 0x05, 0x05, 0x00, 0x03, 0x07, 0x01, 0x01
        /*0010*/ 	.byte	0x02, 0x03, 0x00, 0x00, 0x02, 0x06, 0x01, 0x00, 0x04, 0x0b, 0x08, 0x00, 0x09, 0x00, 0x00, 0x00
        /*0020*/ 	.byte	0x00, 0x00, 0x00, 0x00


//--------------------- .nv.info._Z21convertRgb2GrayKernelPhiiS_ --------------------------
	.section	.nv.info._Z21convertRgb2GrayKernelPhiiS_,"",@"SHT_CUDA_INFO"
	.sectionflags	@""
	.align	4


	//----- nvinfo : EIATTR_CUDA_API_VERSION
	.align		4
        /*0000*/ 	.byte	0x04, 0x37
        /*0002*/ 	.short	(.L_19 - .L_18)
.L_18:
        /*0004*/ 	.word	0x00000082


	//----- nvinfo : EIATTR_KPARAM_INFO
	.align		4
.L_19:
        /*0008*/ 	.byte	0x04, 0x17
        /*000a*/ 	.short	(.L_21 - .L_20)
.L_20:
        /*000c*/ 	.word	0x00000000
        /*0010*/ 	.short	0x0003
        /*0012*/ 	.short	0x0010
        /*0014*/ 	.byte	0x00, 0xf5, 0x21, 0x00


	//----- nvinfo : EIATTR_KPARAM_INFO
	.align		4
.L_21:
        /*0018*/ 	.byte	0x04, 0x17
        /*001a*/ 	.short	(.L_23 - .L_22)
.L_22:
        /*001c*/ 	.word	0x00000000
        /*0020*/ 	.short	0x0002
        /*0022*/ 	.short	0x000c
        /*0024*/ 	.byte	0x00, 0xf0, 0x11, 0x00


	//----- nvinfo : EIATTR_KPARAM_INFO
	.align		4
.L_23:
        /*0028*/ 	.byte	0x04, 0x17
        /*002a*/ 	.short	(.L_25 - .L_24)
.L_24:
        /*002c*/ 	.word	0x00000000
        /*0030*/ 	.short	0x0001
        /*0032*/ 	.short	0x0008
        /*0034*/ 	.byte	0x00, 0xf0, 0x11, 0x00


	//----- nvinfo : EIATTR_KPARAM_INFO
	.align		4
.L_25:
        /*0038*/ 	.byte	0x04, 0x17
        /*003a*/ 	.short	(.L_27 - .L_26)
.L_26:
        /*003c*/ 	.word	0x00000000
        /*0040*/ 	.short	0x0000
        /*0042*/ 	.short	0x0000
        /*0044*/ 	.byte	0x00, 0xf5, 0x21, 0x00


	//----- nvinfo : EIATTR_SPARSE_MMA_MASK
	.align		4
.L_27:
        /*0048*/ 	.byte	0x03, 0x50
        /*004a*/ 	.short	0x0000


	//----- nvinfo : EIATTR_MAXREG_COUNT
	.align		4
        /*004c*/ 	.byte	0x03, 0x1b
        /*004e*/ 	.short	0x00ff


	//----- nvinfo : EIATTR_MERCURY_ISA_VERSION
	.align		4
        /*0050*/ 	.byte	0x03, 0x5f
        /*0052*/ 	.short	0x0101


	//----- nvinfo : EIATTR_VRC_CTA_INIT_COUNT
	.align		4
        /*0054*/ 	.byte	0x02, 0x4a
	.zero		1
	.zero		1


	//----- nvinfo : EIATTR_EXIT_INSTR_OFFSETS
	.align		4
        /*0058*/ 	.byte	0x04, 0x1c
        /*005a*/ 	.short	(.L_29 - .L_28)


	//   ....[0]....
.L_28:
        /*005c*/ 	.word	0x000000c0


	//   ....[1]....
        /*0060*/ 	.word	0x00000210


	//----- nvinfo : EIATTR_CBANK_PARAM_SIZE
	.align		4
.L_29:
        /*0064*/ 	.byte	0x03, 0x19
        /*0066*/ 	.short	0x0018


	//----- nvinfo : EIATTR_PARAM_CBANK
	.align		4
        /*0068*/ 	.byte	0x04, 0x0a
        /*006a*/ 	.short	(.L_31 - .L_30)
	.align		4
.L_30:
        /*006c*/ 	.word	index@(.nv.constant0._Z21convertRgb2GrayKernelPhiiS_)
        /*0070*/ 	.short	0x0380
        /*0072*/ 	.short	0x0018


	//----- nvinfo : EIATTR_SW_WAR
	.align		4
.L_31:
        /*0074*/ 	.byte	0x04, 0x36
        /*0076*/ 	.short	(.L_33 - .L_32)
.L_32:
        /*0078*/ 	.word	0x00000008
.L_33:


//--------------------- .nv.info._Z16energyCalcKernelPiS_iiS_ --------------------------
	.section	.nv.info._Z16energyCalcKernelPiS_iiS_,"",@"SHT_CUDA_INFO"
	.sectionflags	@""
	.align	4


	//----- nvinfo : EIATTR_CUDA_API_VERSION
	.align		4
        /*0000*/ 	.byte	0x04, 0x37
        /*0002*/ 	.short	(.L_35 - .L_34)
.L_34:
        /*0004*/ 	.word	0x00000082


	//----- nvinfo : EIATTR_KPARAM_INFO
	.align		4
.L_35:
        /*0008*/ 	.byte	0x04, 0x17
        /*000a*/ 	.short	(.L_37 - .L_36)
.L_36:
        /*000c*/ 	.word	0x00000000
        /*0010*/ 	.short	0x0004
        /*0012*/ 	.short	0x0018
        /*0014*/ 	.byte	0x00, 0xf5, 0x21, 0x00


	//----- nvinfo : EIATTR_KPARAM_INFO
	.align		4
.L_37:
        /*0018*/ 	.byte	0x04, 0x17
        /*001a*/ 	.short	(.L_39 - .L_38)
.L_38:
        /*001c*/ 	.word	0x00000000
        /*0020*/ 	.short	0x0003
        /*0022*/ 	.short	0x0014
        /*0024*/ 	.byte	0x00, 0xf0, 0x11, 0x00


	//----- nvinfo : EIATTR_KPARAM_INFO
	.align		4
.L_39:
        /*0028*/ 	.byte	0x04, 0x17
        /*002a*/ 	.short	(.L_41 - .L_40)
.L_40:
        /*002c*/ 	.word	0x00000000
        /*0030*/ 	.short	0x0002
        /*0032*/ 	.short	0x0010
        /*0034*/ 	.byte	0x00, 0xf0, 0x11, 0x00


	//----- nvinfo : EIATTR_KPARAM_INFO
	.align		4
.L_41:
        /*0038*/ 	.byte	0x04, 0x17
        /*003a*/ 	.short	(.L_43 - .L_42)
.L_42:
        /*003c*/ 	.word	0x00000000
        /*0040*/ 	.short	0x0001
        /*0042*/ 	.short	0x0008
        /*0044*/ 	.byte	0x00, 0xf5, 0x21, 0x00


	//----- nvinfo : EIATTR_KPARAM_INFO
	.align		4
.L_43:
        /*0048*/ 	.byte	0x04, 0x17
        /*004a*/ 	.short	(.L_45 - .L_44)
.L_44:
        /*004c*/ 	.word	0x00000000
        /*0050*/ 	.short	0x0000
        /*0052*/ 	.short	0x0000
        /*0054*/ 	.byte	0x00, 0xf5, 0x21, 0x00


	//----- nvinfo : EIATTR_SPARSE_MMA_MASK
	.align		4
.L_45:
        /*0058*/ 	.byte	0x03, 0x50
        /*005a*/ 	.short	0x0000


	//----- nvinfo : EIATTR_MAXREG_COUNT
	.align		4
        /*005c*/ 	.byte	0x03, 0x1b
        /*005e*/ 	.short	0x00ff


	//----- nvinfo : EIATTR_MERCURY_ISA_VERSION
	.align		4
        /*0060*/ 	.byte	0x03, 0x5f
        /*0062*/ 	.short	0x0101


	//----- nvinfo : EIATTR_VRC_CTA_INIT_COUNT
	.align		4
        /*0064*/ 	.byte	0x02, 0x4a
	.zero		1
	.zero		1


	//----- nvinfo : EIATTR_EXIT_INSTR_OFFSETS
	.align		4
        /*0068*/ 	.byte	0x04, 0x1c
        /*006a*/ 	.short	(.L_47 - .L_46)


	//   ....[0]....
.L_46:
        /*006c*/ 	.word	0x000000c0


	//   ....[1]....
        /*0070*/ 	.word	0x000001b0


	//----- nvinfo : EIATTR_CBANK_PARAM_SIZE
	.align		4
.L_47:
        /*0074*/ 	.byte	0x03, 0x19
        /*0076*/ 	.short	0x0020


	//----- nvinfo : EIATTR_PARAM_CBANK
	.align		4
        /*0078*/ 	.byte	0x04, 0x0a
        /*007a*/ 	.short	(.L_49 - .L_48)
	.align		4
.L_48:
        /*007c*/ 	.word	index@(.nv.constant0._Z16energyCalcKernelPiS_iiS_)
        /*0080*/ 	.short	0x0380
        /*0082*/ 	.short	0x0020


	//----- nvinfo : EIATTR_SW_WAR
	.align		4
.L_49:
        /*0084*/ 	.byte	0x04, 0x36
        /*0086*/ 	.short	(.L_51 - .L_50)
.L_50:
        /*0088*/ 	.word	0x00000008
.L_51:


//--------------------- .nv.info._Z16convoImageKernelPhiiPiiS0_ --------------------------
	.section	.nv.info._Z16convoImageKernelPhiiPiiS0_,"",@"SHT_CUDA_INFO"
	.sectionflags	@""
	.align	4


	//----- nvinfo : EIATTR_CUDA_API_VERSION
	.align		4
        /*0000*/ 	.byte	0x04, 0x37
        /*0002*/ 	.short	(.L_53 - .L_52)
.L_52:
        /*0004*/ 	.word	0x00000082


	//----- nvinfo : EIATTR_KPARAM_INFO
	.align		4
.L_53:
        /*0008*/ 	.byte	0x04, 0x17
        /*000a*/ 	.short	(.L_55 - .L_54)
.L_54:
        /*000c*/ 	.word	0x00000000
        /*0010*/ 	.short	0x0005
        /*0012*/ 	.short	0x0020
        /*0014*/ 	.byte	0x00, 0xf5, 0x21, 0x00


	//----- nvinfo : EIATTR_KPARAM_INFO
	.align		4
.L_55:
        /*0018*/ 	.byte	0x04, 0x17
        /*001a*/ 	.short	(.L_57 - .L_56)
.L_56:
        /*001c*/ 	.word	0x00000000
        /*0020*/ 	.short	0x0004
        /*0022*/ 	.short	0x0018
        /*0024*/ 	.byte	0x00, 0xf0, 0x11, 0x00


	//----- nvinfo : EIATTR_KPARAM_INFO
	.align		4
.L_57:
        /*0028*/ 	.byte	0x04, 0x17
        /*002a*/ 	.short	(.L_59 - .L_58)
.L_58:
        /*002c*/ 	.word	0x00000000
        /*0030*/ 	.short	0x0003
        /*0032*/ 	.short	0x0010
        /*0034*/ 	.byte	0x00, 0xf5, 0x21, 0x00


	//----- nvinfo : EIATTR_KPARAM_INFO
	.align		4
.L_59:
        /*0038*/ 	.byte	0x04, 0x17
        /*003a*/ 	.short	(.L_61 - .L_60)
.L_60:
        /*003c*/ 	.word	0x00000000
        /*0040*/ 	.short	0x0002
        /*0042*/ 	.short	0x000c
        /*0044*/ 	.byte	0x00, 0xf0, 0x11, 0x00


	//----- nvinfo : EIATTR_KPARAM_INFO
	.align		4
.L_61:
        /*0048*/ 	.byte	0x04, 0x17
        /*004a*/ 	.short	(.L_63 - .L_62)
.L_62:
        /*004c*/ 	.word	0x00000000
        /*0050*/ 	.short	0x0001
        /*0052*/ 	.short	0x0008
        /*0054*/ 	.byte	0x00, 0xf0, 0x11, 0x00


	//----- nvinfo : EIATTR_KPARAM_INFO
	.align		4
.L_63:
        /*0058*/ 	.byte	0x04, 0x17
        /*005a*/ 	.short	(.L_65 - .L_64)
.L_64:
        /*005c*/ 	.word	0x00000000
        /*0060*/ 	.short	0x0000
        /*0062*/ 	.short	0x0000
        /*0064*/ 	.byte	0x00, 0xf5, 0x21, 0x00


	//----- nvinfo : EIATTR_SPARSE_MMA_MASK
	.align		4
.L_65:
        /*0068*/ 	.byte	0x03, 0x50
        /*006a*/ 	.short	0x0000


	//----- nvinfo : EIATTR_MAXREG_COUNT
	.align		4
        /*006c*/ 	.byte	0x03, 0x1b
        /*006e*/ 	.short	0x00ff


	//----- nvinfo : EIATTR_MERCURY_ISA_VERSION
	.align		4
        /*0070*/ 	.byte	0x03, 0x5f
        /*0072*/ 	.short	0x0101


	//----- nvinfo : EIATTR_VRC_CTA_INIT_COUNT
	.align		4
        /*0074*/ 	.byte	0x02, 0x4a
	.zero		1
	.zero		1


	//----- nvinfo : EIATTR_EXIT_INSTR_OFFSETS
	.align		4
        /*0078*/ 	.byte	0x04, 0x1c
        /*007a*/ 	.short	(.L_67 - .L_66)


	//   ....[0]....
.L_66:
        /*007c*/ 	.word	0x000000c0


	//   ....[1]....
        /*0080*/ 	.word	0x00000d60


	//----- nvinfo : EIATTR_CBANK_PARAM_SIZE
	.align		4
.L_67:
        /*0084*/ 	.byte	0x03, 0x19
        /*0086*/ 	.short	0x0028


	//----- nvinfo : EIATTR_PARAM_CBANK
	.align		4
        /*0088*/ 	.byte	0x04, 0x0a
        /*008a*/ 	.short	(.L_69 - .L_68)
	.align		4
.L_68:
        /*008c*/ 	.word	index@(.nv.constant0._Z16convoImageKernelPhiiPiiS0_)
        /*0090*/ 	.short	0x0380
        /*0092*/ 	.short	0x0028


	//----- nvinfo : EIATTR_SW_WAR
	.align		4
.L_69:
        /*0094*/ 	.byte	0x04, 0x36
        /*0096*/ 	.short	(.L_71 - .L_70)
.L_70:
        /*0098*/ 	.word	0x00000008
.L_71:


//--------------------- .nv.callgraph             --------------------------
	.section	.nv.callgraph,"",@"SHT_CUDA_CALLGRAPH"
	.align	4
	.sectionentsize	8
	.align		4
        /*0000*/ 	.word	0x00000000
	.align		4
        /*0004*/ 	.word	0xffffffff
	.align		4
        /*0008*/ 	.word	0x00000000
	.align		4
        /*000c*/ 	.word	0xfffffffe
	.align		4
        /*0010*/ 	.word	0x00000000
	.align		4
        /*0014*/ 	.word	0xfffffffd
	.align		4
        /*0018*/ 	.word	0x00000000
	.align		4
        /*001c*/ 	.word	0xfffffffc


//--------------------- .text._Z21convertRgb2GrayKernelPhiiS_ --------------------------
	.section	.text._Z21convertRgb2GrayKernelPhiiS_,"ax",@progbits
	.align	128
        .global         _Z21convertRgb2GrayKernelPhiiS_
        .type           _Z21convertRgb2GrayKernelPhiiS_,@function
        .size           _Z21convertRgb2GrayKernelPhiiS_,(.L_x_10 - _Z21convertRgb2GrayKernelPhiiS_)
        .other          _Z21convertRgb2GrayKernelPhiiS_,@"STO_CUDA_ENTRY STV_DEFAULT"
_Z21convertRgb2GrayKernelPhiiS_:
.text._Z21convertRgb2GrayKernelPhiiS_:
[----:B------:R-:W-:Y:S01]  /*0000*/  LDC R1, c[0x0][0x37c] ;  /* 0x0000df00ff017b82 */ /* 0x000fe20000000800 */
[----:B------:R-:W0:Y:S07]  /*0010*/  S2R R3, SR_TID.Y ;  /* 0x0000000000037919 */ /* 0x000e2e0000002200 */
[----:B------:R-:W0:Y:S01]  /*0020*/  S2UR UR4, SR_CTAID.Y ;  /* 0x00000000000479c3 */ /* 0x000e220000002600 */
[----:B------:R-:W1:Y:S01]  /*0030*/  LDCU.64 UR6, c[0x0][0x388] ;  /* 0x00007100ff0677ac */ /* 0x000e620008000a00 */
[----:B------:R-:W2:Y:S06]  /*0040*/  S2R R5, SR_TID.X ;  /* 0x0000000000057919 */ /* 0x000eac0000002100 */
[----:B------:R-:W0:Y:S08]  /*0050*/  LDC R0, c[0x0][0x364] ;  /* 0x0000d900ff007b82 */ /* 0x000e300000000800 */
[----:B------:R-:W2:Y:S08]  /*0060*/  S2UR UR5, SR_CTAID.X ;  /* 0x00000000000579c3 */ /* 0x000eb00000002500 */
[----:B------:R-:W2:Y:S01]  /*0070*/  LDC R2, c[0x0][0x360] ;  /* 0x0000d800ff027b82 */ /* 0x000ea20000000800 */
[----:B0-----:R-:W-:-:S05]  /*0080*/  IMAD R0, R0, UR4, R3 ;  /* 0x0000000400007c24 */ /* 0x001fca000f8e0203 */
[----:B-1----:R-:W-:Y:S01]  /*0090*/  ISETP.GE.AND P0, PT, R0, UR7, PT ;  /* 0x0000000700007c0c */ /* 0x002fe2000bf06270 */
[----:B--2---:R-:W-:-:S05]  /*00a0*/  IMAD R3, R2, UR5, R5 ;  /* 0x0000000502037c24 */ /* 0x004fca000f8e0205 */
[----:B------:R-:W-:-:S13]  /*00b0*/  ISETP.GE.OR P0, PT, R3, UR6, P0 ;  /* 0x0000000603007c0c */ /* 0x000fda0008706670 */
[----:B------:R-:W-:Y:S05]  /*00c0*/  @P0 EXIT ;  /* 0x000000000000094d */ /* 0x000fea0003800000 */
[----:B------:R-:W0:Y:S01]  /*00d0*/  LDCU.64 UR8, c[0x0][0x380] ;  /* 0x00007000ff0877ac */ /* 0x000e220008000a00 */
[----:B------:R-:W-:Y:S01]  /*00e0*/  IMAD R0, R0, UR6, R3 ;  /* 0x0000000600007c24 */ /* 0x000fe2000f8e0203 */
[----:B------:R-:W1:Y:S03]  /*00f0*/  LDCU.64 UR4, c[0x0][0x358] ;  /* 0x00006b00ff0477ac */ /* 0x000e660008000a00 */
[----:B------:R-:W-:-:S05]  /*0100*/  IMAD R3, R0, 0x3, RZ ;  /* 0x0000000300037824 */ /* 0x000fca00078e02ff */
[----:B0-----:R-:W-:-:S04]  /*0110*/  IADD3 R2, P0, PT, R3, UR8, RZ ;  /* 0x0000000803027c10 */ /* 0x001fc8000ff1e0ff */
[----:B------:R-:W-:Y:S01]  /*0120*/  LEA.HI.X.SX32 R3, R3, UR9, 0x1, P0 ;  /* 0x0000000903037c11 */ /* 0x000fe200080f0eff */
[----:B------:R-:W0:Y:S04]  /*0130*/  LDCU.64 UR8, c[0x0][0x390] ;  /* 0x00007200ff0877ac */ /* 0x000e280008000a00 */
[----:B-1----:R-:W2:Y:S04]  /*0140*/  LDG.E.U8 R5, desc[UR4][R2.64+0x1] ;  /* 0x0000010402057981 */ /* 0x002ea8000c1e1100 */
[----:B------:R-:W3:Y:S04]  /*0150*/  LDG.E.U8 R4, desc[UR4][R2.64] ;  /* 0x0000000402047981 */ /* 0x000ee8000c1e1100 */
[----:B------:R-:W4:Y:S01]  /*0160*/  LDG.E.U8 R6, desc[UR4][R2.64+0x2] ;  /* 0x0000020402067981 */ /* 0x000f22000c1e1100 */
[----:B--2---:R-:W-:-:S02]  /*0170*/  I2FP.F32.U32 R5, R5 ;  /* 0x0000000500057245 */ /* 0x004fc40000201000 */
[----:B---3--:R-:W-:-:S03]  /*0180*/  I2FP.F32.U32 R4, R4 ;  /* 0x0000000400047245 */ /* 0x008fc60000201000 */
[----:B------:R-:W-:Y:S01]  /*0190*/  FMUL R5, R5, 0.58700001239776611328 ;  /* 0x3f1645a205057820 */ /* 0x000fe20000400000 */
[----:B----4-:R-:W-:-:S03]  /*01a0*/  I2FP.F32.U32 R7, R6 ;  /* 0x0000000600077245 */ /* 0x010fc60000201000 */
[----:B------:R-:W-:-:S04]  /*01b0*/  FFMA R4, R4, 0.29899999499320983887, R5 ;  /* 0x3e99168704047823 */ /* 0x000fc80000000005 */
[----:B------:R-:W-:Y:S01]  /*01c0*/  FFMA R7, R7, 0.11400000005960464478, R4 ;  /* 0x3de978d507077823 */ /* 0x000fe20000000004 */
[----:B0-----:R-:W-:-:S04]  /*01d0*/  IADD3 R4, P0, PT, R0, UR8, RZ ;  /* 0x0000000800047c10 */ /* 0x001fc8000ff1e0ff */
[----:B------:R-:W-:Y:S01]  /*01e0*/  LEA.HI.X.SX32 R5, R0, UR9, 0x1, P0 ;  /* 0x0000000900057c11 */ /* 0x000fe200080f0eff */
[----:B------:R-:W0:Y:S04]  /*01f0*/  F2I.U32.TRUNC.NTZ R7, R7 ;  /* 0x0000000700077305 */ /* 0x000e28000020f000 */
[----:B0-----:R-:W-:Y:S01]  /*0200*/  STG.E.U8 desc[UR4][R4.64], R7 ;  /* 0x0000000704007986 */ /* 0x001fe2000c101104 */
[----:B------:R-:W-:Y:S05]  /*0210*/  EXIT ;  /* 0x000000000000794d */ /* 0x000fea0003800000 */
.L_x_0:
[----:B------:R-:W-:-:S00]  /*0220*/  BRA `(.L_x_0) ;  /* 0xfffffffc00fc7947 */ /* 0x000fc0000383ffff */
[----:B------:R-:W-:-:S00]  /*0230*/  NOP ;  /* 0x0000000000007918 */ /* 0x000fc00000000000 */
        /* <DEDUP_REMOVED lines=12> */
.L_x_10:


//--------------------- .text._Z16energyCalcKernelPiS_iiS_ --------------------------
	.section	.text._Z16energyCalcKernelPiS_iiS_,"ax",@progbits
	.align	128
        .global         _Z16energyCalcKernelPiS_iiS_
        .type           _Z16energyCalcKernelPiS_iiS_,@function
        .size           _Z16energyCalcKernelPiS_iiS_,(.L_x_11 - _Z16energyCalcKernelPiS_iiS_)
        .other          _Z16energyCalcKernelPiS_iiS_,@"STO_CUDA_ENTRY STV_DEFAULT"
_Z16energyCalcKernelPiS_iiS_:
.text._Z16energyCalcKernelPiS_iiS_:
        /* <DEDUP_REMOVED lines=13> */
[----:B------:R-:W0:Y:S01]  /*00d0*/  LDC.64 R2, c[0x0][0x380] ;  /* 0x0000e000ff027b82 */ /* 0x000e220000000a00 */
[----:B------:R-:W1:Y:S01]  /*00e0*/  LDCU.64 UR4, c[0x0][0x358] ;  /* 0x00006b00ff0477ac */ /* 0x000e620008000a00 */
[----:B------:R-:W-:-:S06]  /*00f0*/  IMAD R9, R0, UR6, R7 ;  /* 0x0000000600097c24 */ /* 0x000fcc000f8e0207 */
[----:B------:R-:W2:Y:S08]  /*0100*/  LDC.64 R4, c[0x0][0x388] ;  /* 0x0000e200ff047b82 */ /* 0x000eb00000000a00 */
[----:B------:R-:W3:Y:S01]  /*0110*/  LDC.64 R6, c[0x0][0x398] ;  /* 0x0000e600ff067b82 */ /* 0x000ee20000000a00 */
[----:B0-----:R-:W-:-:S06]  /*0120*/  IMAD.WIDE R2, R9, 0x4, R2 ;  /* 0x0000000409027825 */ /* 0x001fcc00078e0202 */
[----:B-1----:R-:W4:Y:S01]  /*0130*/  LDG.E R2, desc[UR4][R2.64] ;  /* 0x0000000402027981 */ /* 0x002f22000c1e1900 */
[----:B--2---:R-:W-:-:S06]  /*0140*/  IMAD.WIDE R4, R9, 0x4, R4 ;  /* 0x0000000409047825 */ /* 0x004fcc00078e0204 */
[----:B------:R-:W2:Y:S01]  /*0150*/  LDG.E R4, desc[UR4][R4.64] ;  /* 0x0000000404047981 */ /* 0x000ea2000c1e1900 */
[----:B---3--:R-:W-:Y:S01]  /*0160*/  IMAD.WIDE R6, R9, 0x4, R6 ;  /* 0x0000000409067825 */ /* 0x008fe200078e0206 */
[----:B----4-:R-:W-:Y:S02]  /*0170*/  IABS R11, R2 ;  /* 0x00000002000b7213 */ /* 0x010fe40000000000 */
[----:B--2---:R-:W-:-:S04]  /*0180*/  IABS R0, R4 ;  /* 0x0000000400007213 */ /* 0x004fc80000000000 */
[----:B------:R-:W-:-:S05]  /*0190*/  IADD3 R9, PT, PT, R0, R11, RZ ;  /* 0x0000000b00097210 */ /* 0x000fca0007ffe0ff */
[----:B------:R-:W-:Y:S01]  /*01a0*/  STG.E desc[UR4][R6.64], R9 ;  /* 0x0000000906007986 */ /* 0x000fe2000c101904 */
[----:B------:R-:W-:Y:S05]  /*01b0*/  EXIT ;  /* 0x000000000000794d */ /* 0x000fea0003800000 */
.L_x_1:
        /* <DEDUP_REMOVED lines=12> */
.L_x_11:


//--------------------- .text._Z16convoImageKernelPhiiPiiS0_ --------------------------
	.section	.text._Z16convoImageKernelPhiiPiiS0_,"ax",@progbits
	.align	128
        .global         _Z16convoImageKernelPhiiPiiS0_
        .type           _Z16convoImageKernelPhiiPiiS0_,@function
        .size           _Z16convoImageKernelPhiiPiiS0_,(.L_x_12 - _Z16convoImageKernelPhiiPiiS0_)
        .other          _Z16convoImageKernelPhiiPiiS0_,@"STO_CUDA_ENTRY STV_DEFAULT"
_Z16convoImageKernelPhiiPiiS0_:
.text._Z16convoImageKernelPhiiPiiS0_:
        /* <DEDUP_REMOVED lines=13> */
[----:B------:R-:W0:Y:S01]  /*00d0*/  LDCU UR5, c[0x0][0x398] ;  /* 0x00007300ff0577ac */ /* 0x000e220008000800 */
[----:B------:R-:W-:Y:S01]  /*00e0*/  IMAD.MOV.U32 R15, RZ, RZ, RZ ;  /* 0x000000ffff0f7224 */ /* 0x000fe200078e00ff */
[----:B------:R-:W1:Y:S01]  /*00f0*/  LDCU.64 UR12, c[0x0][0x358] ;  /* 0x00006b00ff0c77ac */ /* 0x000e620008000a00 */
[----:B0-----:R-:W-:-:S09]  /*0100*/  UISETP.GE.AND UP0, UPT, UR5, 0x1, UPT ;  /* 0x000000010500788c */ /* 0x001fd2000bf06270 */
[----:B-1----:R-:W-:Y:S05]  /*0110*/  BRA.U !UP0, `(.L_x_2) ;  /* 0x0000000908fc7547 */ /* 0x002fea000b800000 */
[----:B------:R-:W-:Y:S01]  /*0120*/  ULOP3.LUT UR8, UR5, 0x7, URZ, 0xc0, !UPT ;  /* 0x0000000705087892 */ /* 0x000fe2000f8ec0ff */
[----:B------:R-:W-:Y:S01]  /*0130*/  IMAD.MOV.U32 R15, RZ, RZ, RZ ;  /* 0x000000ffff0f7224 */ /* 0x000fe200078e00ff */
[----:B------:R-:W-:Y:S02]  /*0140*/  USHF.R.U32.HI UR4, URZ, 0x1, UR5 ;  /* 0x00000001ff047899 */ /* 0x000fe40008011605 */
[----:B------:R-:W-:Y:S02]  /*0150*/  UIADD3 UR9, UPT, UPT, UR8, -0x1, URZ ;  /* 0xffffffff08097890 */ /* 0x000fe4000fffe0ff */
[----:B------:R-:W-:Y:S02]  /*0160*/  ULOP3.LUT UR10, UR5, 0x3, URZ, 0xc0, !UPT ;  /* 0x00000003050a7892 */ /* 0x000fe4000f8ec0ff */
[----:B------:R-:W-:Y:S01]  /*0170*/  VIADD R25, R0, -UR4 ;  /* 0x8000000400197c36 */ /* 0x000fe20008000000 */
[----:B------:R-:W-:Y:S01]  /*0180*/  UIADD3 UR6, UPT, UPT, UR15, -0x1, URZ ;  /* 0xffffffff0f067890 */ /* 0x000fe2000fffe0ff */
[----:B------:R-:W-:Y:S01]  /*0190*/  VIADD R14, R13, -UR4 ;  /* 0x800000040d0e7c36 */ /* 0x000fe20008000000 */
[----:B------:R-:W-:-:S02]  /*01a0*/  UIADD3 UR7, UPT, UPT, UR14, -0x1, URZ ;  /* 0xffffffff0e077890 */ /* 0x000fc4000fffe0ff */
[----:B------:R-:W-:Y:S02]  /*01b0*/  ULOP3.LUT UR5, UR5, 0x7ffffff8, URZ, 0xc0, !UPT ;  /* 0x7ffffff805057892 */ /* 0x000fe4000f8ec0ff */
[----:B------:R-:W-:Y:S01]  /*01c0*/  UISETP.GE.U32.AND UP1, UPT, UR9, 0x3, UPT ;  /* 0x000000030900788c */ /* 0x000fe2000bf26070 */
[----:B------:R-:W-:-:S10]  /*01d0*/  UMOV UR4, URZ ;  /* 0x000000ff00047c82 */ /* 0x000fd40008000000 */
.L_x_8:
[----:B------:R-:W0:Y:S01]  /*01e0*/  LDCU UR11, c[0x0][0x398] ;  /* 0x00007300ff0b77ac */ /* 0x000e220008000800 */
[----:B------:R-:W-:Y:S01]  /*01f0*/  VIADDMNMX R12, R25, UR4, RZ, !PT ;  /* 0x00000004190c7c46 */ /* 0x000fe2000f8001ff */
[----:B------:R-:W-:-:S03]  /*0200*/  IMAD.MOV.U32 R9, RZ, RZ, RZ ;  /* 0x000000ffff097224 */ /* 0x000fc600078e00ff */
[----:B------:R-:W-:Y:S01]  /*0210*/  VIMNMX R12, PT, PT, R12, UR6, PT ;  /* 0x000000060c0c7c48 */ /* 0x000fe2000bfe0100 */
[----:B0-----:R-:W-:Y:S02]  /*0220*/  UISETP.GE.U32.AND UP2, UPT, UR11, 0x8, UPT ;  /* 0x000000080b00788c */ /* 0x001fe4000bf46070 */
[----:B------:R-:W-:Y:S02]  /*0230*/  UIMAD UR9, UR4, UR11, URZ ;  /* 0x0000000b040972a4 */ /* 0x000fe4000f8e02ff */
[----:B------:R-:W-:-:S04]  /*0240*/  UIADD3 UR4, UPT, UPT, UR4, 0x1, URZ ;  /* 0x0000000104047890 */ /* 0x000fc8000fffe0ff */
[----:B------:R-:W-:Y:S01]  /*0250*/  UISETP.NE.AND UP0, UPT, UR4, UR11, UPT ;  /* 0x0000000b0400728c */ /* 0x000fe2000bf05270 */
[----:B------:R-:W-:Y:S10]  /*0260*/  BRA.U !UP2, `(.L_x_3) ;  /* 0x000000050a2c7547 */ /* 0x000ff4000b800000 */
[----:B------:R-:W0:Y:S01]  /*0270*/  LDC.64 R2, c[0x0][0x390] ;  /* 0x0000e400ff027b82 */ /* 0x000e220000000a00 */
[----:B------:R-:W-:Y:S01]  /*0280*/  IMAD.MOV.U32 R17, RZ, RZ, RZ ;  /* 0x000000ffff117224 */ /* 0x000fe200078e00ff */
[----:B------:R-:W1:Y:S01]  /*0290*/  LDCU UR18, c[0x0][0x388] ;  /* 0x00007100ff1277ac */ /* 0x000e620008000800 */
[----:B------:R-:W2:Y:S05]  /*02a0*/  LDCU.64 UR16, c[0x0][0x380] ;  /* 0x00007000ff1077ac */ /* 0x000eaa0008000a00 */
.L_x_4:
[----:B------:R-:W-:-:S05]  /*02b0*/  IMAD.IADD R7, R14, 0x1, R17 ;  /* 0x000000010e077824 */ /* 0x000fca00078e0211 */
[----:B------:R-:W-:Y:S02]  /*02c0*/  VIMNMX R4, PT, PT, RZ, R7, !PT ;  /* 0x00000007ff047248 */ /* 0x000fe40007fe0100 */
[C---:B------:R-:W-:Y:S02]  /*02d0*/  VIADDMNMX R6, R7.reuse, 0x1, RZ, !PT ;  /* 0x0000000107067846 */ /* 0x040fe400078001ff */
[----:B------:R-:W-:Y:S02]  /*02e0*/  VIMNMX R5, PT, PT, R4, UR7, PT ;  /* 0x0000000704057c48 */ /* 0x000fe4000bfe0100 */
[----:B------:R-:W-:Y:S02]  /*02f0*/  VIADDMNMX R4, R7, 0x2, RZ, !PT ;  /* 0x0000000207047846 */ /* 0x000fe400078001ff */
[----:B------:R-:W-:Y:S01]  /*0300*/  VIMNMX R9, PT, PT, R6, UR7, PT ;  /* 0x0000000706097c48 */ /* 0x000fe2000bfe0100 */
[----:B-1----:R-:W-:Y:S01]  /*0310*/  IMAD R5, R12, UR18, R5 ;  /* 0x000000120c057c24 */ /* 0x002fe2000f8e0205 */
[----:B------:R-:W-:-:S02]  /*0320*/  VIMNMX R11, PT, PT, R4, UR7, PT ;  /* 0x00000007040b7c48 */ /* 0x000fc4000bfe0100 */
[----:B------:R-:W-:Y:S01]  /*0330*/  VIADDMNMX R6, R7, 0x3, RZ, !PT ;  /* 0x0000000307067846 */ /* 0x000fe200078001ff */
[C---:B------:R-:W-:Y:S01]  /*0340*/  IMAD R9, R12.reuse, UR18, R9 ;  /* 0x000000120c097c24 */ /* 0x040fe2000f8e0209 */
[----:B--2---:R-:W-:Y:S01]  /*0350*/  IADD3 R20, P0, PT, R5, UR16, RZ ;  /* 0x0000001005147c10 */ /* 0x004fe2000ff1e0ff */
[----:B------:R-:W-:Y:S01]  /*0360*/  IMAD R11, R12, UR18, R11 ;  /* 0x000000120c0b7c24 */ /* 0x000fe2000f8e020b */
[----:B------:R-:W-:Y:S02]  /*0370*/  VIADDMNMX R10, R7, 0x4, RZ, !PT ;  /* 0x00000004070a7846 */ /* 0x000fe400078001ff */
[----:B------:R-:W-:Y:S02]  /*0380*/  IADD3 R4, P1, PT, R9, UR16, RZ ;  /* 0x0000001009047c10 */ /* 0x000fe4000ff3e0ff */
[----:B------:R-:W-:Y:S02]  /*0390*/  LEA.HI.X.SX32 R21, R5, UR17, 0x1, P0 ;  /* 0x0000001105157c11 */ /* 0x000fe400080f0eff */
[----:B------:R-:W-:-:S02]  /*03a0*/  VIMNMX R19, PT, PT, R6, UR7, PT ;  /* 0x0000000706137c48 */ /* 0x000fc4000bfe0100 */
[----:B------:R-:W-:Y:S01]  /*03b0*/  IADD3 R8, P0, PT, R11, UR16, RZ ;  /* 0x000000100b087c10 */ /* 0x000fe2000ff1e0ff */
[----:B------:R1:W2:Y:S01]  /*03c0*/  LDG.E.U8 R18, desc[UR12][R20.64] ;  /* 0x0000000c14127981 */ /* 0x0002a2000c1e1100 */
[----:B------:R-:W-:Y:S02]  /*03d0*/  LEA.HI.X.SX32 R5, R9, UR17, 0x1, P1 ;  /* 0x0000001109057c11 */ /* 0x000fe400088f0eff */
[----:B------:R-:W-:Y:S02]  /*03e0*/  VIMNMX R23, PT, PT, R10, UR7, PT ;  /* 0x000000070a177c48 */ /* 0x000fe4000bfe0100 */
[----:B------:R-:W-:Y:S01]  /*03f0*/  VIADDMNMX R22, R7, 0x6, RZ, !PT ;  /* 0x0000000607167846 */ /* 0x000fe200078001ff */
[C---:B------:R-:W-:Y:S01]  /*0400*/  IMAD R6, R12.reuse, UR18, R19 ;  /* 0x000000120c067c24 */ /* 0x040fe2000f8e0213 */
[----:B------:R-:W-:Y:S01]  /*0410*/  LEA.HI.X.SX32 R9, R11, UR17, 0x1, P0 ;  /* 0x000000110b097c11 */ /* 0x000fe200080f0eff */
[----:B------:R0:W3:Y:S01]  /*0420*/  LDG.E.U8 R16, desc[UR12][R4.64] ;  /* 0x0000000c04107981 */ /* 0x0000e2000c1e1100 */
[----:B-1----:R-:W-:Y:S01]  /*0430*/  VIADD R21, R17, UR9 ;  /* 0x0000000911157c36 */ /* 0x002fe20008000000 */
[----:B------:R-:W-:Y:S01]  /*0440*/  VIADDMNMX R11, R7, 0x5, RZ, !PT ;  /* 0x00000005070b7846 */ /* 0x000fe200078001ff */
[----:B------:R-:W-:Y:S01]  /*0450*/  IMAD R23, R12, UR18, R23 ;  /* 0x000000120c177c24 */ /* 0x000fe2000f8e0217 */
[----:B------:R-:W-:Y:S01]  /*0460*/  VIMNMX R22, PT, PT, R22, UR7, PT ;  /* 0x0000000716167c48 */ /* 0x000fe2000bfe0100 */
[----:B------:R1:W4:Y:S01]  /*0470*/  LDG.E.U8 R19, desc[UR12][R8.64] ;  /* 0x0000000c08137981 */ /* 0x000322000c1e1100 */
[----:B------:R-:W-:Y:S01]  /*0480*/  IADD3 R26, P0, PT, R6, UR16, RZ ;  /* 0x00000010061a7c10 */ /* 0x000fe2000ff1e0ff */
[----:B0-----:R-:W-:Y:S01]  /*0490*/  IMAD.WIDE.U32 R4, R21, 0x4, R2 ;  /* 0x0000000415047825 */ /* 0x001fe200078e0002 */
[----:B------:R-:W-:-:S02]  /*04a0*/  VIMNMX R29, PT, PT, R11, UR7, PT ;  /* 0x000000070b1d7c48 */ /* 0x000fc4000bfe0100 */
[----:B------:R-:W-:Y:S01]  /*04b0*/  IADD3 R10, P1, PT, R23, UR16, RZ ;  /* 0x00000010170a7c10 */ /* 0x000fe2000ff3e0ff */
[----:B-1----:R-:W-:Y:S01]  /*04c0*/  IMAD R9, R12, UR18, R22 ;  /* 0x000000120c097c24 */ /* 0x002fe2000f8e0216 */
[----:B------:R-:W-:Y:S01]  /*04d0*/  LEA.HI.X.SX32 R27, R6, UR17, 0x1, P0 ;  /* 0x00000011061b7c11 */ /* 0x000fe200080f0eff */
[----:B------:R-:W2:Y:S01]  /*04e0*/  LDG.E R22, desc[UR12][R4.64] ;  /* 0x0000000c04167981 */ /* 0x000ea2000c1e1900 */
[----:B------:R-:W-:Y:S01]  /*04f0*/  IMAD R29, R12, UR18, R29 ;  /* 0x000000120c1d7c24 */ /* 0x000fe2000f8e021d */
[----:B------:R-:W-:Y:S02]  /*0500*/  VIADDMNMX R24, R7, 0x7, RZ, !PT ;  /* 0x0000000707187846 */ /* 0x000fe400078001ff */
[----:B------:R-:W-:Y:S01]  /*0510*/  LEA.HI.X.SX32 R11, R23, UR17, 0x1, P1 ;  /* 0x00000011170b7c11 */ /* 0x000fe200088f0eff */
[----:B------:R0:W5:Y:S01]  /*0520*/  LDG.E.U8 R20, desc[UR12][R26.64] ;  /* 0x0000000c1a147981 */ /* 0x000162000c1e1100 */
[----:B------:R-:W-:-:S03]  /*0530*/  IADD3 R6, P0, PT, R29, UR16, RZ ;  /* 0x000000101d067c10 */ /* 0x000fc6000ff1e0ff */
[----:B------:R-:W3:Y:S01]  /*0540*/  LDG.E R23, desc[UR12][R4.64+0x4] ;  /* 0x0000040c04177981 */ /* 0x000ee2000c1e1900 */
[----:B------:R-:W-:-:S03]  /*0550*/  LEA.HI.X.SX32 R7, R29, UR17, 0x1, P0 ;  /* 0x000000111d077c11 */ /* 0x000fc600080f0eff */
[----:B------:R-:W5:Y:S01]  /*0560*/  LDG.E R29, desc[UR12][R4.64+0xc] ;  /* 0x00000c0c041d7981 */ /* 0x000f62000c1e1900 */
[----:B0-----:R-:W-:-:S03]  /*0570*/  VIMNMX R27, PT, PT, R24, UR7, PT ;  /* 0x00000007181b7c48 */ /* 0x001fc6000bfe0100 */
[----:B------:R-:W4:Y:S01]  /*0580*/  LDG.E R24, desc[UR12][R4.64+0x8] ;  /* 0x0000080c04187981 */ /* 0x000f22000c1e1900 */
[----:B------:R-:W-:-:S03]  /*0590*/  IADD3 R8, P1, PT, R9, UR16, RZ ;  /* 0x0000001009087c10 */ /* 0x000fc6000ff3e0ff */
[----:B------:R0:W5:Y:S01]  /*05a0*/  LDG.E.U8 R21, desc[UR12][R10.64] ;  /* 0x0000000c0a157981 */ /* 0x000162000c1e1100 */
[----:B------:R-:W-:-:S03]  /*05b0*/  LEA.HI.X.SX32 R9, R9, UR17, 0x1, P1 ;  /* 0x0000001109097c11 */ /* 0x000fc600088f0eff */
[----:B------:R-:W5:Y:S04]  /*05c0*/  LDG.E R28, desc[UR12][R4.64+0x10] ;  /* 0x0000100c041c7981 */ /* 0x000f68000c1e1900 */
[----:B------:R-:W5:Y:S01]  /*05d0*/  LDG.E.U8 R6, desc[UR12][R6.64] ;  /* 0x0000000c06067981 */ /* 0x000f62000c1e1100 */
[----:B0-----:R-:W-:-:S03]  /*05e0*/  IMAD R11, R12, UR18, R27 ;  /* 0x000000120c0b7c24 */ /* 0x001fc6000f8e021b */
[----:B------:R-:W5:Y:S02]  /*05f0*/  LDG.E R27, desc[UR12][R4.64+0x14] ;  /* 0x0000140c041b7981 */ /* 0x000f64000c1e1900 */
[C---:B------:R-:W-:Y:S02]  /*0600*/  IADD3 R10, P0, PT, R11.reuse, UR16, RZ ;  /* 0x000000100b0a7c10 */ /* 0x040fe4000ff1e0ff */
[----:B------:R-:W5:Y:S02]  /*0610*/  LDG.E.U8 R9, desc[UR12][R8.64] ;  /* 0x0000000c08097981 */ /* 0x000f64000c1e1100 */
[----:B------:R-:W-:Y:S02]  /*0620*/  LEA.HI.X.SX32 R11, R11, UR17, 0x1, P0 ;  /* 0x000000110b0b7c11 */ /* 0x000fe400080f0eff */
[----:B------:R-:W5:Y:S04]  /*0630*/  LDG.E R26, desc[UR12][R4.64+0x18] ;  /* 0x0000180c041a7981 */ /* 0x000f68000c1e1900 */
[----:B------:R-:W5:Y:S04]  /*0640*/  LDG.E R7, desc[UR12][R4.64+0x1c] ;  /* 0x00001c0c04077981 */ /* 0x000f68000c1e1900 */
[----:B------:R-:W5:Y:S01]  /*0650*/  LDG.E.U8 R10, desc[UR12][R10.64] ;  /* 0x0000000c0a0a7981 */ /* 0x000f62000c1e1100 */
[----:B------:R-:W-:-:S05]  /*0660*/  VIADD R17, R17, 0x8 ;  /* 0x0000000811117836 */ /* 0x000fca0000000000 */
[----:B------:R-:W-:Y:S01]  /*0670*/  ISETP.NE.AND P0, PT, R17, UR5, PT ;  /* 0x0000000511007c0c */ /* 0x000fe2000bf05270 */
[----:B--2---:R-:W-:-:S04]  /*0680*/  IMAD R18, R22, R18, R15 ;  /* 0x0000001216127224 */ /* 0x004fc800078e020f */
[----:B---3--:R-:W-:-:S04]  /*0690*/  IMAD R16, R23, R16, R18 ;  /* 0x0000001017107224 */ /* 0x008fc800078e0212 */
[----:B----4-:R-:W-:-:S04]  /*06a0*/  IMAD R16, R24, R19, R16 ;  /* 0x0000001318107224 */ /* 0x010fc800078e0210 */
[----:B-----5:R-:W-:-:S04]  /*06b0*/  IMAD R16, R29, R20, R16 ;  /* 0x000000141d107224 */ /* 0x020fc800078e0210 */
[----:B------:R-:W-:-:S04]  /*06c0*/  IMAD R16, R28, R21, R16 ;  /* 0x000000151c107224 */ /* 0x000fc800078e0210 */
[----:B------:R-:W-:-:S04]  /*06d0*/  IMAD R6, R27, R6, R16 ;  /* 0x000000061b067224 */ /* 0x000fc800078e0210 */
[----:B------:R-:W-:-:S04]  /*06e0*/  IMAD R6, R26, R9, R6 ;  /* 0x000000091a067224 */ /* 0x000fc800078e0206 */
[----:B------:R-:W-:Y:S01]  /*06f0*/  IMAD R15, R7, R10, R6 ;  /* 0x0000000a070f7224 */ /* 0x000fe200078e0206 */
[----:B------:R-:W-:Y:S06]  /*0700*/  @P0 BRA `(.L_x_4) ;  /* 0xfffffff800e80947 */ /* 0x000fec000383ffff */
[----:B------:R-:W-:-:S07]  /*0710*/  IMAD.U32 R9, RZ, RZ, UR5 ;  /* 0x00000005ff097e24 */ /* 0x000fce000f8e00ff */
.L_x_3:
[----:B------:R-:W-:-:S09]  /*0720*/  UISETP.NE.AND UP2, UPT, UR8, URZ, UPT ;  /* 0x000000ff0800728c */ /* 0x000fd2000bf45270 */
[----:B------:R-:W-:Y:S05]  /*0730*/  BRA.U !UP2, `(.L_x_5) ;  /* 0x000000050a707547 */ /* 0x000fea000b800000 */
[----:B------:R-:W-:Y:S01]  /*0740*/  UISETP.NE.AND UP2, UPT, UR10, URZ, UPT ;  /* 0x000000ff0a00728c */ /* 0x000fe2000bf45270 */
[----:B------:R-:W-:Y:S10]  /*0750*/  BRA.U !UP1, `(.L_x_6) ;  /* 0x0000000109b07547 */ /* 0x000ff4000b800000 */
[----:B------:R-:W0:Y:S01]  /*0760*/  LDCU UR16, c[0x0][0x388] ;  /* 0x00007100ff1077ac */ /* 0x000e220008000800 */
[----:B------:R-:W-:Y:S01]  /*0770*/  IMAD.IADD R6, R14, 0x1, R9 ;  /* 0x000000010e067824 */ /* 0x000fe200078e0209 */
[----:B------:R-:W1:Y:S01]  /*0780*/  LDC.64 R4, c[0x0][0x390] ;  /* 0x0000e400ff047b82 */ /* 0x000e620000000a00 */
[----:B------:R-:W2:Y:S03]  /*0790*/  LDCU.64 UR18, c[0x0][0x380] ;  /* 0x00007000ff1277ac */ /* 0x000ea60008000a00 */
[----:B------:R-:W-:-:S04]  /*07a0*/  VIMNMX R2, PT, PT, RZ, R6, !PT ;  /* 0x00000006ff027248 */ /* 0x000fc80007fe0100 */
[----:B------:R-:W-:-:S05]  /*07b0*/  VIMNMX R3, PT, PT, R2, UR7, PT ;  /* 0x0000000702037c48 */ /* 0x000fca000bfe0100 */
[----:B0-----:R-:W-:Y:S02]  /*07c0*/  IMAD R7, R12, UR16, R3 ;  /* 0x000000100c077c24 */ /* 0x001fe4000f8e0203 */
[----:B------:R-:W0:Y:S03]  /*07d0*/  LDC.64 R2, c[0x0][0x390] ;  /* 0x0000e400ff027b82 */ /* 0x000e260000000a00 */
[----:B--2---:R-:W-:-:S04]  /*07e0*/  IADD3 R16, P0, PT, R7, UR18, RZ ;  /* 0x0000001207107c10 */ /* 0x004fc8000ff1e0ff */
[----:B------:R-:W-:Y:S02]  /*07f0*/  LEA.HI.X.SX32 R17, R7, UR19, 0x1, P0 ;  /* 0x0000001307117c11 */ /* 0x000fe400080f0eff */
[C---:B------:R-:W-:Y:S02]  /*0800*/  VIADDMNMX R7, R6.reuse, 0x1, RZ, !PT ;  /* 0x0000000106077846 */ /* 0x040fe400078001ff */
[C---:B------:R-:W-:Y:S01]  /*0810*/  VIADDMNMX R10, R6.reuse, 0x2, RZ, !PT ;  /* 0x00000002060a7846 */ /* 0x040fe200078001ff */
[----:B------:R-:W-:Y:S01]  /*0820*/  VIADD R11, R9, UR9 ;  /* 0x00000009090b7c36 */ /* 0x000fe20008000000 */
[----:B------:R-:W-:Y:S01]  /*0830*/  VIMNMX R19, PT, PT, R7, UR7, PT ;  /* 0x0000000707137c48 */ /* 0x000fe2000bfe0100 */
[----:B------:R2:W3:Y:S01]  /*0840*/  LDG.E.U8 R8, desc[UR12][R16.64] ;  /* 0x0000000c10087981 */ /* 0x0004e2000c1e1100 */
[----:B------:R-:W-:Y:S02]  /*0850*/  VIADDMNMX R6, R6, 0x3, RZ, !PT ;  /* 0x0000000306067846 */ /* 0x000fe400078001ff */
[----:B------:R-:W-:Y:S01]  /*0860*/  VIMNMX R21, PT, PT, R10, UR7, PT ;  /* 0x000000070a157c48 */ /* 0x000fe2000bfe0100 */
[----:B------:R-:W-:Y:S01]  /*0870*/  IMAD R19, R12, UR16, R19 ;  /* 0x000000100c137c24 */ /* 0x000fe2000f8e0213 */
[----:B------:R-:W-:Y:S01]  /*0880*/  IADD3 R7, P0, PT, R9, UR9, RZ ;  /* 0x0000000909077c10 */ /* 0x000fe2000ff1e0ff */
[----:B-1----:R-:W-:Y:S01]  /*0890*/  IMAD.WIDE.U32 R10, R11, 0x4, R4 ;  /* 0x000000040b0a7825 */ /* 0x002fe200078e0004 */
[----:B------:R-:W-:-:S02]  /*08a0*/  VIMNMX R5, PT, PT, R6, UR7, PT ;  /* 0x0000000706057c48 */ /* 0x000fc4000bfe0100 */
[----:B------:R-:W-:Y:S01]  /*08b0*/  IADD3 R4, P2, PT, R19, UR18, RZ ;  /* 0x0000001213047c10 */ /* 0x000fe2000ff5e0ff */
[C---:B------:R-:W-:Y:S01]  /*08c0*/  IMAD R21, R12.reuse, UR16, R21 ;  /* 0x000000100c157c24 */ /* 0x040fe2000f8e0215 */
[----:B0-----:R-:W-:Y:S01]  /*08d0*/  LEA R2, P1, R7, R2, 0x2 ;  /* 0x0000000207027211 */ /* 0x001fe200078210ff */
[----:B--2---:R-:W-:Y:S01]  /*08e0*/  IMAD.X R16, RZ, RZ, RZ, P0 ;  /* 0x000000ffff107224 */ /* 0x004fe200000e06ff */
[----:B------:R-:W3:Y:S01]  /*08f0*/  LDG.E R10, desc[UR12][R10.64] ;  /* 0x0000000c0a0a7981 */ /* 0x000ee2000c1e1900 */
[----:B------:R-:W-:Y:S01]  /*0900*/  IMAD R17, R12, UR16, R5 ;  /* 0x000000100c117c24 */ /* 0x000fe2000f8e0205 */
[----:B------:R-:W-:Y:S02]  /*0910*/  IADD3 R6, P0, PT, R21, UR18, RZ ;  /* 0x0000001215067c10 */ /* 0x000fe4000ff1e0ff */
[----:B------:R-:W-:Y:S02]  /*0920*/  LEA.HI.X.SX32 R5, R19, UR19, 0x1, P2 ;  /* 0x0000001313057c11 */ /* 0x000fe400090f0eff */
[----:B------:R-:W-:-:S02]  /*0930*/  LEA.HI.X R3, R7, R3, R16, 0x2, P1 ;  /* 0x0000000307037211 */ /* 0x000fc400008f1410 */
[----:B------:R-:W-:Y:S01]  /*0940*/  IADD3 R16, P1, PT, R17, UR18, RZ ;  /* 0x0000001211107c10 */ /* 0x000fe2000ff3e0ff */
[----:B------:R-:W2:Y:S01]  /*0950*/  LDG.E.U8 R4, desc[UR12][R4.64] ;  /* 0x0000000c04047981 */ /* 0x000ea2000c1e1100 */
[----:B------:R-:W-:-:S03]  /*0960*/  LEA.HI.X.SX32 R7, R21, UR19, 0x1, P0 ;  /* 0x0000001315077c11 */ /* 0x000fc600080f0eff */
[----:B------:R-:W2:Y:S01]  /*0970*/  LDG.E R19, desc[UR12][R2.64+0x4] ;  /* 0x0000040c02137981 */ /* 0x000ea2000c1e1900 */
[----:B------:R-:W-:-:S03]  /*0980*/  LEA.HI.X.SX32 R17, R17, UR19, 0x1, P1 ;  /* 0x0000001311117c11 */ /* 0x000fc600088f0eff */
[----:B------:R-:W4:Y:S04]  /*0990*/  LDG.E.U8 R6, desc[UR12][R6.64] ;  /* 0x0000000c06067981 */ /* 0x000f28000c1e1100 */
[----:B------:R-:W4:Y:S04]  /*09a0*/  LDG.E R21, desc[UR12][R2.64+0x8] ;  /* 0x0000080c02157981 */ /* 0x000f28000c1e1900 */
[----:B------:R-:W5:Y:S04]  /*09b0*/  LDG.E.U8 R16, desc[UR12][R16.64] ;  /* 0x0000000c10107981 */ /* 0x000f68000c1e1100 */
[----:B------:R-:W5:Y:S01]  /*09c0*/  LDG.E R23, desc[UR12][R2.64+0xc] ;  /* 0x00000c0c02177981 */ /* 0x000f62000c1e1900 */
[----:B------:R-:W-:-:S02]  /*09d0*/  VIADD R9, R9, 0x4 ;  /* 0x0000000409097836 */ /* 0x000fc40000000000 */
[----:B---3--:R-:W-:-:S04]  /*09e0*/  IMAD R8, R10, R8, R15 ;  /* 0x000000080a087224 */ /* 0x008fc800078e020f */
[----:B--2---:R-:W-:-:S04]  /*09f0*/  IMAD R8, R19, R4, R8 ;  /* 0x0000000413087224 */ /* 0x004fc800078e0208 */
[----:B----4-:R-:W-:-:S04]  /*0a00*/  IMAD R8, R21, R6, R8 ;  /* 0x0000000615087224 */ /* 0x010fc800078e0208 */
[----:B-----5:R-:W-:-:S07]  /*0a10*/  IMAD R15, R23, R16, R8 ;  /* 0x00000010170f7224 */ /* 0x020fce00078e0208 */
.L_x_6:
[----:B------:R-:W-:Y:S05]  /*0a20*/  BRA.U !UP2, `(.L_x_5) ;  /* 0x000000010ab47547 */ /* 0x000fea000b800000 */
[----:B------:R-:W-:Y:S02]  /*0a30*/  UISETP.NE.AND UP2, UPT, UR10, 0x1, UPT ;  /* 0x000000010a00788c */ /* 0x000fe4000bf45270 */
[----:B------:R-:W-:-:S07]  /*0a40*/  ULOP3.LUT UP3, URZ, UR11, 0x1, URZ, 0xc0, !UPT ;  /* 0x000000010bff7892 */ /* 0x000fce000f86c0ff */
[----:B------:R-:W-:Y:S05]  /*0a50*/  BRA.U !UP2, `(.L_x_7) ;  /* 0x000000010a707547 */ /* 0x000fea000b800000 */
[----:B------:R-:W0:Y:S01]  /*0a60*/  LDCU UR11, c[0x0][0x388] ;  /* 0x00007100ff0b77ac */ /* 0x000e220008000800 */
[----:B------:R-:W1:Y:S01]  /*0a70*/  LDC.64 R6, c[0x0][0x390] ;  /* 0x0000e400ff067b82 */ /* 0x000e620000000a00 */
[----:B------:R-:W-:Y:S01]  /*0a80*/  IMAD.IADD R4, R14, 0x1, R9 ;  /* 0x000000010e047824 */ /* 0x000fe200078e0209 */
[----:B------:R-:W-:Y:S01]  /*0a90*/  IADD3 R16, P1, PT, R9, UR9, RZ ;  /* 0x0000000909107c10 */ /* 0x000fe2000ff3e0ff */
[----:B------:R-:W2:Y:S03]  /*0aa0*/  LDCU.64 UR16, c[0x0][0x380] ;  /* 0x00007000ff1077ac */ /* 0x000ea60008000a00 */
[----:B------:R-:W-:Y:S01]  /*0ab0*/  VIMNMX R5, PT, PT, RZ, R4, !PT ;  /* 0x00000004ff057248 */ /* 0x000fe20007fe0100 */
[----:B------:R-:W-:Y:S01]  /*0ac0*/  IMAD.X R17, RZ, RZ, RZ, P1 ;  /* 0x000000ffff117224 */ /* 0x000fe200008e06ff */
[----:B------:R-:W3:Y:S01]  /*0ad0*/  LDC.64 R2, c[0x0][0x390] ;  /* 0x0000e400ff027b82 */ /* 0x000ee20000000a00 */
[----:B------:R-:W-:-:S02]  /*0ae0*/  VIADDMNMX R4, R4, 0x1, RZ, !PT ;  /* 0x0000000104047846 */ /* 0x000fc400078001ff */
[----:B------:R-:W-:Y:S02]  /*0af0*/  VIMNMX R5, PT, PT, R5, UR7, PT ;  /* 0x0000000705057c48 */ /* 0x000fe4000bfe0100 */
[----:B------:R-:W-:-:S03]  /*0b00*/  VIMNMX R11, PT, PT, R4, UR7, PT ;  /* 0x00000007040b7c48 */ /* 0x000fc6000bfe0100 */
[C---:B0-----:R-:W-:Y:S02]  /*0b10*/  IMAD R8, R12.reuse, UR11, R5 ;  /* 0x0000000b0c087c24 */ /* 0x041fe4000f8e0205 */
[----:B------:R-:W-:Y:S02]  /*0b20*/  IMAD R18, R12, UR11, R11 ;  /* 0x0000000b0c127c24 */ /* 0x000fe4000f8e020b */
[----:B------:R-:W-:Y:S01]  /*0b30*/  VIADD R5, R9, UR9 ;  /* 0x0000000909057c36 */ /* 0x000fe20008000000 */
[----:B--2---:R-:W-:Y:S02]  /*0b40*/  IADD3 R10, P0, PT, R8, UR16, RZ ;  /* 0x00000010080a7c10 */ /* 0x004fe4000ff1e0ff */
[----:B------:R-:W-:Y:S01]  /*0b50*/  IADD3 R4, P2, PT, R18, UR16, RZ ;  /* 0x0000001012047c10 */ /* 0x000fe2000ff5e0ff */
[----:B-1----:R-:W-:Y:S01]  /*0b60*/  IMAD.WIDE.U32 R6, R5, 0x4, R6 ;  /* 0x0000000405067825 */ /* 0x002fe200078e0006 */
[----:B------:R-:W-:Y:S02]  /*0b70*/  LEA.HI.X.SX32 R11, R8, UR17, 0x1, P0 ;  /* 0x00000011080b7c11 */ /* 0x000fe400080f0eff */
[----:B------:R-:W-:-:S03]  /*0b80*/  LEA.HI.X.SX32 R5, R18, UR17, 0x1, P2 ;  /* 0x0000001112057c11 */ /* 0x000fc600090f0eff */
[----:B------:R-:W2:Y:S01]  /*0b90*/  LDG.E.U8 R10, desc[UR12][R10.64] ;  /* 0x0000000c0a0a7981 */ /* 0x000ea2000c1e1100 */
[----:B---3--:R-:W-:-:S03]  /*0ba0*/  LEA R2, P1, R16, R2, 0x2 ;  /* 0x0000000210027211 */ /* 0x008fc600078210ff */
[----:B------:R-:W2:Y:S01]  /*0bb0*/  LDG.E R6, desc[UR12][R6.64] ;  /* 0x0000000c06067981 */ /* 0x000ea2000c1e1900 */
[----:B------:R-:W-:-:S03]  /*0bc0*/  LEA.HI.X R3, R16, R3, R17, 0x2, P1 ;  /* 0x0000000310037211 */ /* 0x000fc600008f1411 */
[----:B------:R-:W3:Y:S04]  /*0bd0*/  LDG.E.U8 R4, desc[UR12][R4.64] ;  /* 0x0000000c04047981 */ /* 0x000ee8000c1e1100 */
[----:B------:R-:W3:Y:S01]  /*0be0*/  LDG.E R2, desc[UR12][R2.64+0x4] ;  /* 0x0000040c02027981 */ /* 0x000ee2000c1e1900 */
[----:B------:R-:W-:Y:S02]  /*0bf0*/  VIADD R9, R9, 0x2 ;  /* 0x0000000209097836 */ /* 0x000fe40000000000 */
[----:B--2---:R-:W-:-:S04]  /*0c00*/  IMAD R15, R6, R10, R15 ;  /* 0x0000000a060f7224 */ /* 0x004fc800078e020f */
[----:B---3--:R-:W-:-:S07]  /*0c10*/  IMAD R15, R2, R4, R15 ;  /* 0x00000004020f7224 */ /* 0x008fce00078e020f */
.L_x_7:
[----:B------:R-:W-:Y:S05]  /*0c20*/  BRA.U !UP3, `(.L_x_5) ;  /* 0x000000010b347547 */ /* 0x000fea000b800000 */
[----:B------:R-:W0:Y:S01]  /*0c30*/  LDCU UR11, c[0x0][0x388] ;  /* 0x00007100ff0b77ac */ /* 0x000e220008000800 */
[----:B------:R-:W1:Y:S01]  /*0c40*/  LDC.64 R2, c[0x0][0x390] ;  /* 0x0000e400ff027b82 */ /* 0x000e620000000a00 */
[----:B------:R-:W-:Y:S01]  /*0c50*/  VIADDMNMX R4, R14, R9, RZ, !PT ;  /* 0x000000090e047246 */ /* 0x000fe200078001ff */
[----:B------:R-:W-:Y:S01]  /*0c60*/  VIADD R9, R9, UR9 ;  /* 0x0000000909097c36 */ /* 0x000fe20008000000 */
[----:B------:R-:W2:Y:S02]  /*0c70*/  LDCU.64 UR16, c[0x0][0x380] ;  /* 0x00007000ff1077ac */ /* 0x000ea40008000a00 */
[----:B------:R-:W-:-:S05]  /*0c80*/  VIMNMX R5, PT, PT, R4, UR7, PT ;  /* 0x0000000704057c48 */ /* 0x000fca000bfe0100 */
[----:B0-----:R-:W-:-:S05]  /*0c90*/  IMAD R5, R12, UR11, R5 ;  /* 0x0000000b0c057c24 */ /* 0x001fca000f8e0205 */
[----:B--2---:R-:W-:Y:S01]  /*0ca0*/  IADD3 R4, P0, PT, R5, UR16, RZ ;  /* 0x0000001005047c10 */ /* 0x004fe2000ff1e0ff */
[----:B-1----:R-:W-:-:S03]  /*0cb0*/  IMAD.WIDE.U32 R2, R9, 0x4, R2 ;  /* 0x0000000409027825 */ /* 0x002fc600078e0002 */
[----:B------:R-:W-:-:S03]  /*0cc0*/  LEA.HI.X.SX32 R5, R5, UR17, 0x1, P0 ;  /* 0x0000001105057c11 */ /* 0x000fc600080f0eff */
[----:B------:R-:W2:Y:S04]  /*0cd0*/  LDG.E R2, desc[UR12][R2.64] ;  /* 0x0000000c02027981 */ /* 0x000ea8000c1e1900 */
[----:B------:R-:W2:Y:S02]  /*0ce0*/  LDG.E.U8 R4, desc[UR12][R4.64] ;  /* 0x0000000c04047981 */ /* 0x000ea4000c1e1100 */
[----:B--2---:R-:W-:-:S07]  /*0cf0*/  IMAD R15, R2, R4, R15 ;  /* 0x00000004020f7224 */ /* 0x004fce00078e020f */
.L_x_5:
[----:B------:R-:W-:Y:S05]  /*0d00*/  BRA.U UP0, `(.L_x_8) ;  /* 0xfffffff500347547 */ /* 0x000fea000b83ffff */
.L_x_2:
[----:B------:R-:W0:Y:S01]  /*0d10*/  LDC.64 R2, c[0x0][0x3a0] ;  /* 0x0000e800ff027b82 */ /* 0x000e220000000a00 */
[----:B------:R-:W1:Y:S02]  /*0d20*/  LDCU UR4, c[0x0][0x388] ;  /* 0x00007100ff0477ac */ /* 0x000e640008000800 */
[----:B-1----:R-:W-:-:S04]  /*0d30*/  IMAD R13, R0, UR4, R13 ;  /* 0x00000004000d7c24 */ /* 0x002fc8000f8e020d */
[----:B0-----:R-:W-:-:S05]  /*0d40*/  IMAD.WIDE R2, R13, 0x4, R2 ;  /* 0x000000040d027825 */ /* 0x001fca00078e0202 */
[----:B------:R-:W-:Y:S01]  /*0d50*/  STG.E desc[UR12][R2.64], R15 ;  /* 0x0000000f02007986 */ /* 0x000fe2000c10190c */
[----:B------:R-:W-:Y:S05]  /*0d60*/  EXIT ;  /* 0x000000000000794d */ /* 0x000fea0003800000 */
.L_x_9:
        /* <DEDUP_REMOVED lines=9> */
.L_x_12:


//--------------------- .nv.shared.reserved.0     --------------------------
	.section	.nv.shared.reserved.0,"aw",@nobits
	.weak		__nv_reservedSMEM_offset_0_alias
	.size		__nv_reservedSMEM_offset_0_alias, 0, 64
	.other		__nv_reservedSMEM_offset_0_alias,@"STO_CUDA_RESERVED_SHARED STV_DEFAULT"
__nv_reservedSMEM_offset_0_alias:
	.zero		0
	.zero		64


//--------------------- .nv.constant0._Z21convertRgb2GrayKernelPhiiS_ --------------------------
	.section	.nv.constant0._Z21convertRgb2GrayKernelPhiiS_,"a",@progbits
	.sectionflags	@""
	.align	4
.nv.constant0._Z21convertRgb2GrayKernelPhiiS_:
	.zero		920


//--------------------- .nv.constant0._Z16energyCalcKernelPiS_iiS_ --------------------------
	.section	.nv.constant0._Z16energyCalcKernelPiS_iiS_,"a",@progbits
	.sectionflags	@""
	.align	4
.nv.constant0._Z16energyCalcKernelPiS_iiS_:
	.zero		928


//--------------------- .nv.constant0._Z16convoImageKernelPhiiPiiS0_ --------------------------
	.section	.nv.constant0._Z16convoImageKernelPhiiPiiS0_,"a",@progbits
	.sectionflags	@""
	.align	4
.nv.constant0._Z16convoImageKernelPhiiPiiS0_:
	.zero		936


//--------------------- SYMBOLS --------------------------

	.type		.nv.reservedSmem.offset0,@object
	.size		.nv.reservedSmem.offset0,0x4
